//
// Generated by NVIDIA NVVM Compiler
//
// Compiler Build ID: CL-36424714
// Cuda compilation tools, release 13.0, V13.0.88
// Based on NVVM 20.0.0
//

.version 9.0
.target sm_100
.address_size 64

	// .globl	_Z9dotKernelPKfS0_Pfi
.extern .shared .align 16 .b8 local_sum[];

.visible .entry _Z9dotKernelPKfS0_Pfi(
	.param .u64 .ptr .align 1 _Z9dotKernelPKfS0_Pfi_param_0,
	.param .u64 .ptr .align 1 _Z9dotKernelPKfS0_Pfi_param_1,
	.param .u64 .ptr .align 1 _Z9dotKernelPKfS0_Pfi_param_2,
	.param .u32 _Z9dotKernelPKfS0_Pfi_param_3
)
{
	.reg .pred 	%p<3>;
	.reg .b32 	%r<7>;
	.reg .b32 	%f<7>;
	.reg .b64 	%rd<10>;

	ld.param.u64 	%rd2, [_Z9dotKernelPKfS0_Pfi_param_0];
	ld.param.u64 	%rd3, [_Z9dotKernelPKfS0_Pfi_param_1];
	ld.param.u64 	%rd4, [_Z9dotKernelPKfS0_Pfi_param_2];
	ld.param.u32 	%r3, [_Z9dotKernelPKfS0_Pfi_param_3];
	cvta.to.global.u64 	%rd1, %rd4;
	mov.u32 	%r4, %ntid.x;
	mov.u32 	%r5, %ctaid.x;
	mov.u32 	%r1, %tid.x;
	mad.lo.s32 	%r2, %r4, %r5, %r1;
	setp.ge.s32 	%p1, %r2, %r3;
	@%p1 bra 	$L__BB0_3;
	cvta.to.global.u64 	%rd5, %rd2;
	cvta.to.global.u64 	%rd6, %rd3;
	mul.wide.s32 	%rd7, %r2, 4;
	add.s64 	%rd8, %rd5, %rd7;
	ld.global.f32 	%f1, [%rd8];
	add.s64 	%rd9, %rd6, %rd7;
	ld.global.f32 	%f2, [%rd9];
	mul.f32 	%f3, %f1, %f2;
	mov.b32 	%r6, 0;
	st.shared.u32 	[local_sum], %r6;
	bar.sync 	0;
	atom.global.add.f32 	%f4, [%rd1], %f3;
	bar.sync 	0;
	setp.eq.s32 	%p2, %r1, 0;
	@%p2 bra 	$L__BB0_3;
	ld.shared.f32 	%f5, [local_sum];
	atom.global.add.f32 	%f6, [%rd1], %f5;
$L__BB0_3:
	ret;

}
	// .globl	_Z14naiveDotKernelPKfS0_Pfi
.visible .entry _Z14naiveDotKernelPKfS0_Pfi(
	.param .u64 .ptr .align 1 _Z14naiveDotKernelPKfS0_Pfi_param_0,
	.param .u64 .ptr .align 1 _Z14naiveDotKernelPKfS0_Pfi_param_1,
	.param .u64 .ptr .align 1 _Z14naiveDotKernelPKfS0_Pfi_param_2,
	.param .u32 _Z14naiveDotKernelPKfS0_Pfi_param_3
)
{
	.reg .pred 	%p<2>;
	.reg .b32 	%r<6>;
	.reg .b32 	%f<5>;
	.reg .b64 	%rd<10>;

	ld.param.u64 	%rd1, [_Z14naiveDotKernelPKfS0_Pfi_param_0];
	ld.param.u64 	%rd2, [_Z14naiveDotKernelPKfS0_Pfi_param_1];
	ld.param.u64 	%rd3, [_Z14naiveDotKernelPKfS0_Pfi_param_2];
	ld.param.u32 	%r2, [_Z14naiveDotKernelPKfS0_Pfi_param_3];
	mov.u32 	%r3, %ntid.x;
	mov.u32 	%r4, %ctaid.x;
	mov.u32 	%r5, %tid.x;
	mad.lo.s32 	%r1, %r3, %r4, %r5;
	setp.ge.s32 	%p1, %r1, %r2;
	@%p1 bra 	$L__BB1_2;
	cvta.to.global.u64 	%rd4, %rd1;
	cvta.to.global.u64 	%rd5, %rd2;
	cvta.to.global.u64 	%rd6, %rd3;
	mul.wide.s32 	%rd7, %r1, 4;
	add.s64 	%rd8, %rd4, %rd7;
	ld.global.f32 	%f1, [%rd8];
	add.s64 	%rd9, %rd5, %rd7;
	ld.global.f32 	%f2, [%rd9];
	mul.f32 	%f3, %f1, %f2;
	atom.global.add.f32 	%f4, [%rd6], %f3;
$L__BB1_2:
	ret;

}


// ===== COMPILED SASS (sm_100) =====

	.target	sm_100

	.elftype	@"ET_EXEC"


//--------------------- .note.nv.tkinfo           --------------------------
	.section	.note.nv.tkinfo,"",@"SHT_NOTE"
	.sectionflags	@"SHF_NOTE_NV_TKINFO"
	.tkinfo
        /*0018*/ 	.word	0x00000002
        /*0030*/ 	.string	""
        /*0030*/ 	.string	"ptxas"
        /*0030*/ 	.string	"Cuda compilation tools, release 13.0, V13.0.88"
        /*0030*/ 	.string	"Build cuda_13.0.r13.0/compiler.36424714_0"
        /*0030*/ 	.string	"-arch sm_100 -m 64 "



//--------------------- .note.nv.cuinfo           --------------------------
	.section	.note.nv.cuinfo,"",@"SHT_NOTE"
	.sectionflags	@"SHF_NOTE_NV_CUINFO"
        /*0018*/ 	.short	0x0002
        /*001a*/ 	.short	0x0064
        /*001c*/ 	.short	0x0082
	.zero		2


//--------------------- .nv.info                  --------------------------
	.section	.nv.info,"",@"SHT_CUDA_INFO"
	.align	4


	//----- nvinfo : EIATTR_REGCOUNT
	.align		4
        /*0000*/ 	.byte	0x04, 0x2f
        /*0002*/ 	.short	(.L_1 - .L_0)
	.align		4
.L_0:
        /*0004*/ 	.word	index@(_Z9dotKernelPKfS0_Pfi)
        /*0008*/ 	.word	0x0000000c


	//----- nvinfo : EIATTR_FRAME_SIZE
	.align		4
.L_1:
        /*000c*/ 	.byte	0x04, 0x11
        /*000e*/ 	.short	(.L_3 - .L_2)
	.align		4
.L_2:
        /*0010*/ 	.word	index@(_Z9dotKernelPKfS0_Pfi)
        /*0014*/ 	.word	0x00000000


	//----- nvinfo : EIATTR_REGCOUNT
	.align		4
.L_3:
        /*0018*/ 	.byte	0x04, 0x2f
        /*001a*/ 	.short	(.L_5 - .L_4)
	.align		4
.L_4:
        /*001c*/ 	.word	index@(_Z14naiveDotKernelPKfS0_Pfi)
        /*0020*/ 	.word	0x0000000c


	//----- nvinfo : EIATTR_FRAME_SIZE
	.align		4
.L_5:
        /*0024*/ 	.byte	0x04, 0x11
        /*0026*/ 	.short	(.L_7 - .L_6)
	.align		4
.L_6:
        /*0028*/ 	.word	index@(_Z14naiveDotKernelPKfS0_Pfi)
        /*002c*/ 	.word	0x00000000


	//----- nvinfo : EIATTR_MIN_STACK_SIZE
	.align		4
.L_7:
        /*0030*/ 	.byte	0x04, 0x12
        /*0032*/ 	.short	(.L_9 - .L_8)
	.align		4
.L_8:
        /*0034*/ 	.word	index@(_Z14naiveDotKernelPKfS0_Pfi)
        /*0038*/ 	.word	0x00000000


	//----- nvinfo : EIATTR_MIN_STACK_SIZE
	.align		4
.L_9:
        /*003c*/ 	.byte	0x04, 0x12
        /*003e*/ 	.short	(.L_11 - .L_10)
	.align		4
.L_10:
        /*0040*/ 	.word	index@(_Z9dotKernelPKfS0_Pfi)
        /*0044*/ 	.word	0x00000000
.L_11:


//--------------------- .nv.compat                --------------------------
	.section	.nv.compat,"",@"SHT_CUDA_COMPAT_INFO"
	.align	4
        /*0000*/ 	.byte	0x02, 0x09, 0x00, 0x00, 0x02, 0x02, 0x01, 0x00, 0x02, 0x05, 0x05, 0x00, 0x03, 0x07, 0x01, 0x01
        /*0010*/ 	.byte	0x02, 0x03, 0x00, 0x00, 0x02, 0x06, 0x01, 0x00, 0x04, 0x0b, 0x08, 0x00, 0x09, 0x00, 0x00, 0x00
        /*0020*/ 	.byte	0x00, 0x00, 0x00, 0x00


//--------------------- .nv.info._Z14naiveDotKernelPKfS0_Pfi --------------------------
	.section	.nv.info._Z14naiveDotKernelPKfS0_Pfi,"",@"SHT_CUDA_INFO"
	.sectionflags	@""
	.align	4


	//----- nvinfo : EIATTR_CUDA_API_VERSION
	.align		4
        /*0000*/ 	.byte	0x04, 0x37
        /*0002*/ 	.short	(.L_13 - .L_12)
.L_12:
        /*0004*/ 	.word	0x00000082


	//----- nvinfo : EIATTR_KPARAM_INFO
	.align		4
.L_13:
        /*0008*/ 	.byte	0x04, 0x17
        /*000a*/ 	.short	(.L_15 - .L_14)
.L_14:
        /*000c*/ 	.word	0x00000000
        /*0010*/ 	.short	0x0003
        /*0012*/ 	.short	0x0018
        /*0014*/ 	.byte	0x00, 0xf0, 0x11, 0x00


	//----- nvinfo : EIATTR_KPARAM_INFO
	.align		4
.L_15:
        /*0018*/ 	.byte	0x04, 0x17
        /*001a*/ 	.short	(.L_17 - .L_16)
.L_16:
        /*001c*/ 	.word	0x00000000
        /*0020*/ 	.short	0x0002
        /*0022*/ 	.short	0x0010
        /*0024*/ 	.byte	0x00, 0xf5, 0x21, 0x00


	//----- nvinfo : EIATTR_KPARAM_INFO
	.align		4
.L_17:
        /*0028*/ 	.byte	0x04, 0x17
        /*002a*/ 	.short	(.L_19 - .L_18)
.L_18:
        /*002c*/ 	.word	0x00000000
        /*0030*/ 	.short	0x0001
        /*0032*/ 	.short	0x0008
        /*0034*/ 	.byte	0x00, 0xf5, 0x21, 0x00


	//----- nvinfo : EIATTR_KPARAM_INFO
	.align		4
.L_19:
        /*0038*/ 	.byte	0x04, 0x17
        /*003a*/ 	.short	(.L_21 - .L_20)
.L_20:
        /*003c*/ 	.word	0x00000000
        /*0040*/ 	.short	0x0000
        /*0042*/ 	.short	0x0000
        /*0044*/ 	.byte	0x00, 0xf5, 0x21, 0x00


	//----- nvinfo : EIATTR_SPARSE_MMA_MASK
	.align		4
.L_21:
        /*0048*/ 	.byte	0x03, 0x50
        /*004a*/ 	.short	0x0000


	//----- nvinfo : EIATTR_MAXREG_COUNT
	.align		4
        /*004c*/ 	.byte	0x03, 0x1b
        /*004e*/ 	.short	0x00ff


	//----- nvinfo : EIATTR_MERCURY_ISA_VERSION
	.align		4
        /*0050*/ 	.byte	0x03, 0x5f
        /*0052*/ 	.short	0x0101


	//----- nvinfo : EIATTR_VRC_CTA_INIT_COUNT
	.align		4
        /*0054*/ 	.byte	0x02, 0x4a
	.zero		1
	.zero		1


	//----- nvinfo : EIATTR_EXIT_INSTR_OFFSETS
	.align		4
        /*0058*/ 	.byte	0x04, 0x1c
        /*005a*/ 	.short	(.L_23 - .L_22)


	//   ....[0]....
.L_22:
        /*005c*/ 	.word	0x00000070


	//   ....[1]....
        /*0060*/ 	.word	0x00000120


	//----- nvinfo : EIATTR_CBANK_PARAM_SIZE
	.align		4
.L_23:
        /*0064*/ 	.byte	0x03, 0x19
        /*0066*/ 	.short	0x001c


	//----- nvinfo : EIATTR_PARAM_CBANK
	.align		4
        /*0068*/ 	.byte	0x04, 0x0a
        /*006a*/ 	.short	(.L_25 - .L_24)
	.align		4
.L_24:
        /*006c*/ 	.word	index@(.nv.constant0._Z14naiveDotKernelPKfS0_Pfi)
        /*0070*/ 	.short	0x0380
        /*0072*/ 	.short	0x001c


	//----- nvinfo : EIATTR_SW_WAR
	.align		4
.L_25:
        /*0074*/ 	.byte	0x04, 0x36
        /*0076*/ 	.short	(.L_27 - .L_26)
.L_26:
        /*0078*/ 	.word	0x00000008
.L_27:


//--------------------- .nv.info._Z9dotKernelPKfS0_Pfi --------------------------
	.section	.nv.info._Z9dotKernelPKfS0_Pfi,"",@"SHT_CUDA_INFO"
	.sectionflags	@""
	.align	4


	//----- nvinfo : EIATTR_CUDA_API_VERSION
	.align		4
        /*0000*/ 	.byte	0x04, 0x37
        /*0002*/ 	.short	(.L_29 - .L_28)
.L_28:
        /*0004*/ 	.word	0x00000082


	//----- nvinfo : EIATTR_KPARAM_INFO
	.align		4
.L_29:
        /*0008*/ 	.byte	0x04, 0x17
        /*000a*/ 	.short	(.L_31 - .L_30)
.L_30:
        /*000c*/ 	.word	0x00000000
        /*0010*/ 	.short	0x0003
        /*0012*/ 	.short	0x0018
        /*0014*/ 	.byte	0x00, 0xf0, 0x11, 0x00


	//----- nvinfo : EIATTR_KPARAM_INFO
	.align		4
.L_31:
        /*0018*/ 	.byte	0x04, 0x17
        /*001a*/ 	.short	(.L_33 - .L_32)
.L_32:
        /*001c*/ 	.word	0x00000000
        /*0020*/ 	.short	0x0002
        /*0022*/ 	.short	0x0010
        /*0024*/ 	.byte	0x00, 0xf5, 0x21, 0x00


	//----- nvinfo : EIATTR_KPARAM_INFO
	.align		4
.L_33:
        /*0028*/ 	.byte	0x04, 0x17
        /*002a*/ 	.short	(.L_35 - .L_34)
.L_34:
        /*002c*/ 	.word	0x00000000
        /*0030*/ 	.short	0x0001
        /*0032*/ 	.short	0x0008
        /*0034*/ 	.byte	0x00, 0xf5, 0x21, 0x00


	//----- nvinfo : EIATTR_KPARAM_INFO
	.align		4
.L_35:
        /*0038*/ 	.byte	0x04, 0x17
        /*003a*/ 	.short	(.L_37 - .L_36)
.L_36:
        /*003c*/ 	.word	0x00000000
        /*0040*/ 	.short	0x0000
        /*0042*/ 	.short	0x0000
        /*0044*/ 	.byte	0x00, 0xf5, 0x21, 0x00


	//----- nvinfo : EIATTR_SPARSE_MMA_MASK
	.align		4
.L_37:
        /*0048*/ 	.byte	0x03, 0x50
        /*004a*/ 	.short	0x0000


	//----- nvinfo : EIATTR_MAXREG_COUNT
	.align		4
        /*004c*/ 	.byte	0x03, 0x1b
        /*004e*/ 	.short	0x00ff


	//----- nvinfo : EIATTR_NUM_BARRIERS
	.align		4
        /*0050*/ 	.byte	0x02, 0x4c
        /*0052*/ 	.byte	0x01
	.zero		1


	//----- nvinfo : EIATTR_MERCURY_ISA_VERSION
	.align		4
        /*0054*/ 	.byte	0x03, 0x5f
        /*0056*/ 	.short	0x0101


	//----- nvinfo : EIATTR_VRC_CTA_INIT_COUNT
	.align		4
        /*0058*/ 	.byte	0x02, 0x4a
	.zero		1
	.zero		1


	//----- nvinfo : EIATTR_EXIT_INSTR_OFFSETS
	.align		4
        /*005c*/ 	.byte	0x04, 0x1c
        /*005e*/ 	.short	(.L_39 - .L_38)


	//   ....[0]....
.L_38:
        /*0060*/ 	.word	0x00000070


	//   ....[1]....
        /*0064*/ 	.word	0x00000190


	//   ....[2]....
        /*0068*/ 	.word	0x000001c0


	//----- nvinfo : EIATTR_CBANK_PARAM_SIZE
	.align		4
.L_39:
        /*006c*/ 	.byte	0x03, 0x19
        /*006e*/ 	.short	0x001c


	//----- nvinfo : EIATTR_PARAM_CBANK
	.align		4
        /*0070*/ 	.byte	0x04, 0x0a
        /*0072*/ 	.short	(.L_41 - .L_40)
	.align		4
.L_40:
        /*0074*/ 	.word	index@(.nv.constant0._Z9dotKernelPKfS0_Pfi)
        /*0078*/ 	.short	0x0380
        /*007a*/ 	.short	0x001c


	//----- nvinfo : EIATTR_SW_WAR
	.align		4
.L_41:
        /*007c*/ 	.byte	0x04, 0x36
        /*007e*/ 	.short	(.L_43 - .L_42)
.L_42:
        /*0080*/ 	.word	0x00000008
.L_43:


//--------------------- .nv.callgraph             --------------------------
	.section	.nv.callgraph,"",@"SHT_CUDA_CALLGRAPH"
	.align	4
	.sectionentsize	8
	.align		4
        /*0000*/ 	.word	0x00000000
	.align		4
        /*0004*/ 	.word	0xffffffff
	.align		4
        /*0008*/ 	.word	0x00000000
	.align		4
        /*000c*/ 	.word	0xfffffffe
	.align		4
        /*0010*/ 	.word	0x00000000
	.align		4
        /*0014*/ 	.word	0xfffffffd
	.align		4
        /*0018*/ 	.word	0x00000000
	.align		4
        /*001c*/ 	.word	0xfffffffc


//--------------------- .text._Z14naiveDotKernelPKfS0_Pfi --------------------------
	.section	.text._Z14naiveDotKernelPKfS0_Pfi,"ax",@progbits
	.align	128
        .global         _Z14naiveDotKernelPKfS0_Pfi
        .type           _Z14naiveDotKernelPKfS0_Pfi,@function
        .size           _Z14naiveDotKernelPKfS0_Pfi,(.L_x_2 - _Z14naiveDotKernelPKfS0_Pfi)
        .other          _Z14naiveDotKernelPKfS0_Pfi,@"STO_CUDA_ENTRY STV_DEFAULT"
_Z14naiveDotKernelPKfS0_Pfi:
.text._Z14naiveDotKernelPKfS0_Pfi:
[----:B------:R-:W-:Y:S01]  /*0000*/  LDC R1, c[0x0][0x37c] ;  /* 0x0000df00ff017b82 */ /* 0x000fe20000000800 */
[----:B------:R-:W0:Y:S01]  /*0010*/  S2R R7, SR_CTAID.X ;  /* 0x0000000000077919 */ /* 0x000e220000002500 */
[----:B------:R-:W0:Y:S01]  /*0020*/  LDCU UR4, c[0x0][0x360] ;  /* 0x00006c00ff0477ac */ /* 0x000e220008000800 */
[----:B------:R-:W0:Y:S01]  /*0030*/  S2R R0, SR_TID.X ;  /* 0x0000000000007919 */ /* 0x000e220000002100 */
[----:B------:R-:W1:Y:S01]  /*0040*/  LDCU UR5, c[0x0][0x398] ;  /* 0x00007300ff0577ac */ /* 0x000e620008000800 */
[----:B0-----:R-:W-:-:S05]  /*0050*/  IMAD R7, R7, UR4, R0 ;  /* 0x0000000407077c24 */ /* 0x001fca000f8e0200 */
[----:B-1----:R-:W-:-:S13]  /*0060*/  ISETP.GE.AND P0, PT, R7, UR5, PT ;  /* 0x0000000507007c0c */ /* 0x002fda000bf06270 */
[----:B------:R-:W-:Y:S05]  /*0070*/  @P0 EXIT ;  /* 0x000000000000094d */ /* 0x000fea0003800000 */
[----:B------:R-:W0:Y:S01]  /*0080*/  LDC.64 R2, c[0x0][0x380] ;  /* 0x0000e000ff027b82 */ /* 0x000e220000000a00 */
[----:B------:R-:W1:Y:S07]  /*0090*/  LDCU.64 UR4, c[0x0][0x358] ;  /* 0x00006b00ff0477ac */ /* 0x000e6e0008000a00 */
[----:B------:R-:W2:Y:S01]  /*00a0*/  LDC.64 R4, c[0x0][0x388] ;  /* 0x0000e200ff047b82 */ /* 0x000ea20000000a00 */
[----:B0-----:R-:W-:-:S06]  /*00b0*/  IMAD.WIDE R2, R7, 0x4, R2 ;  /* 0x0000000407027825 */ /* 0x001fcc00078e0202 */
[----:B-1----:R-:W3:Y:S01]  /*00c0*/  LDG.E R2, desc[UR4][R2.64] ;  /* 0x0000000402027981 */ /* 0x002ee2000c1e1900 */
[----:B--2---:R-:W-:-:S06]  /*00d0*/  IMAD.WIDE R4, R7, 0x4, R4 ;  /* 0x0000000407047825 */ /* 0x004fcc00078e0204 */
[----:B------:R-:W3:Y:S01]  /*00e0*/  LDG.E R5, desc[UR4][R4.64] ;  /* 0x0000000404057981 */ /* 0x000ee2000c1e1900 */
[----:B------:R-:W0:Y:S01]  /*00f0*/  LDC.64 R6, c[0x0][0x390] ;  /* 0x0000e400ff067b82 */ /* 0x000e220000000a00 */
[----:B---3--:R-:W-:-:S05]  /*0100*/  FMUL R9, R2, R5 ;  /* 0x0000000502097220 */ /* 0x008fca0000400000 */
[----:B0-----:R-:W-:Y:S01]  /*0110*/  REDG.E.ADD.F32.FTZ.RN.STRONG.GPU desc[UR4][R6.64], R9 ;  /* 0x00000009060079a6 */ /* 0x001fe2000c12f304 */
[----:B------:R-:W-:Y:S05]  /*0120*/  EXIT ;  /* 0x000000000000794d */ /* 0x000fea0003800000 */
.L_x_0:
[----:B------:R-:W-:-:S00]  /*0130*/  BRA `(.L_x_0) ;  /* 0xfffffffc00fc7947 */ /* 0x000fc0000383ffff */
[----:B------:R-:W-:-:S00]  /*0140*/  NOP ;  /* 0x0000000000007918 */ /* 0x000fc00000000000 */
        /* <DEDUP_REMOVED lines=11> */
.L_x_2:


//--------------------- .text._Z9dotKernelPKfS0_Pfi --------------------------
	.section	.text._Z9dotKernelPKfS0_Pfi,"ax",@progbits
	.align	128
        .global         _Z9dotKernelPKfS0_Pfi
        .type           _Z9dotKernelPKfS0_Pfi,@function
        .size           _Z9dotKernelPKfS0_Pfi,(.L_x_3 - _Z9dotKernelPKfS0_Pfi)
        .other          _Z9dotKernelPKfS0_Pfi,@"STO_CUDA_ENTRY STV_DEFAULT"
_Z9dotKernelPKfS0_Pfi:
.text._Z9dotKernelPKfS0_Pfi:
        /* <DEDUP_REMOVED lines=15> */
[----:B------:R-:W0:Y:S01]  /*00f0*/  S2UR UR5, SR_CgaCtaId ;  /* 0x00000000000579c3 */ /* 0x000e220000008800 */
[----:B------:R-:W-:-:S07]  /*0100*/  UMOV UR4, 0x400 ;  /* 0x0000040000047882 */ /* 0x000fce0000000000 */
[----:B------:R-:W1:Y:S01]  /*0110*/  LDC.64 R6, c[0x0][0x390] ;  /* 0x0000e400ff067b82 */ /* 0x000e620000000a00 */
[----:B0-----:R-:W-:-:S09]  /*0120*/  ULEA UR4, UR5, UR4, 0x18 ;  /* 0x0000000405047291 */ /* 0x001fd2000f8ec0ff */
[----:B------:R-:W-:Y:S01]  /*0130*/  STS [UR4], RZ ;  /* 0x000000ffff007988 */ /* 0x000fe20008000804 */
[----:B------:R-:W-:Y:S01]  /*0140*/  BAR.SYNC.DEFER_BLOCKING 0x0 ;  /* 0x0000000000007b1d */ /* 0x000fe20000010000 */
[----:B------:R-:W-:Y:S01]  /*0150*/  ISETP.NE.AND P0, PT, R0, RZ, PT ;  /* 0x000000ff0000720c */ /* 0x000fe20003f05270 */
[----:B---3--:R-:W-:-:S05]  /*0160*/  FMUL R9, R2, R5 ;  /* 0x0000000502097220 */ /* 0x008fca0000400000 */
[----:B-1----:R0:W-:Y:S01]  /*0170*/  REDG.E.ADD.F32.FTZ.RN.STRONG.GPU desc[UR6][R6.64], R9 ;  /* 0x00000009060079a6 */ /* 0x0021e2000c12f306 */
[----:B------:R-:W-:Y:S06]  /*0180*/  BAR.SYNC.DEFER_BLOCKING 0x0 ;  /* 0x0000000000007b1d */ /* 0x000fec0000010000 */
[----:B------:R-:W-:Y:S05]  /*0190*/  @!P0 EXIT ;  /* 0x000000000000894d */ /* 0x000fea0003800000 */
[----:B------:R-:W1:Y:S04]  /*01a0*/  LDS R3, [UR4] ;  /* 0x00000004ff037984 */ /* 0x000e680008000800 */
[----:B-1----:R-:W-:Y:S01]  /*01b0*/  REDG.E.ADD.F32.FTZ.RN.STRONG.GPU desc[UR6][R6.64], R3 ;  /* 0x00000003060079a6 */ /* 0x002fe2000c12f306 */
[----:B------:R-:W-:Y:S05]  /*01c0*/  EXIT ;  /* 0x000000000000794d */ /* 0x000fea0003800000 */
.L_x_1:
        /* <DEDUP_REMOVED lines=11> */
.L_x_3:


//--------------------- .nv.shared._Z14naiveDotKernelPKfS0_Pfi --------------------------
	.section	.nv.shared._Z14naiveDotKernelPKfS0_Pfi,"aw",@nobits
	.sectionflags	@""
	.align	16
	.zero		1024


//--------------------- .nv.shared.reserved.0     --------------------------
	.section	.nv.shared.reserved.0,"aw",@nobits
	.weak		__nv_reservedSMEM_offset_0_alias
	.size		__nv_reservedSMEM_offset_0_alias, 0, 64
	.other		__nv_reservedSMEM_offset_0_alias,@"STO_CUDA_RESERVED_SHARED STV_DEFAULT"
__nv_reservedSMEM_offset_0_alias:
	.zero		0
	.zero		64


//--------------------- .nv.shared._Z9dotKernelPKfS0_Pfi --------------------------
	.section	.nv.shared._Z9dotKernelPKfS0_Pfi,"aw",@nobits
	.sectionflags	@""
	.align	16
	.zero		1024


//--------------------- .nv.constant0._Z14naiveDotKernelPKfS0_Pfi --------------------------
	.section	.nv.constant0._Z14naiveDotKernelPKfS0_Pfi,"a",@progbits
	.sectionflags	@""
	.align	4
.nv.constant0._Z14naiveDotKernelPKfS0_Pfi:
	.zero		924


//--------------------- .nv.constant0._Z9dotKernelPKfS0_Pfi --------------------------
	.section	.nv.constant0._Z9dotKernelPKfS0_Pfi,"a",@progbits
	.sectionflags	@""
	.align	4
.nv.constant0._Z9dotKernelPKfS0_Pfi:
	.zero		924


//--------------------- SYMBOLS --------------------------

	.type		.nv.reservedSmem.offset0,@object
	.size		.nv.reservedSmem.offset0,0x4
	.type		.nv.reservedSmem.cap,@object
	.size		.nv.reservedSmem.cap,0x4
